//
// Generated by NVIDIA NVVM Compiler
//
// Compiler Build ID: CL-36424714
// Cuda compilation tools, release 13.0, V13.0.88
// Based on NVVM 20.0.0
//

.version 9.0
.target sm_100
.address_size 64

	// .globl	_ZN3cub18CUB_300001_SM_10006detail11EmptyKernelIvEEvv
.global .align 1 .b8 _ZN41_INTERNAL_dbb1c871_4_k_cu_99d70649_3442694cuda3std3__443_GLOBAL__N__dbb1c871_4_k_cu_99d70649_3442696ignoreE[1];
.global .align 1 .b8 _ZN41_INTERNAL_dbb1c871_4_k_cu_99d70649_3442694cuda3std3__45__cpo5beginE[1];
.global .align 1 .b8 _ZN41_INTERNAL_dbb1c871_4_k_cu_99d70649_3442694cuda3std3__45__cpo3endE[1];
.global .align 1 .b8 _ZN41_INTERNAL_dbb1c871_4_k_cu_99d70649_3442694cuda3std3__45__cpo6cbeginE[1];
.global .align 1 .b8 _ZN41_INTERNAL_dbb1c871_4_k_cu_99d70649_3442694cuda3std3__45__cpo4cendE[1];
.global .align 1 .b8 _ZN41_INTERNAL_dbb1c871_4_k_cu_99d70649_3442694cuda3std3__45__cpo6rbeginE[1];
.global .align 1 .b8 _ZN41_INTERNAL_dbb1c871_4_k_cu_99d70649_3442694cuda3std3__45__cpo4rendE[1];
.global .align 1 .b8 _ZN41_INTERNAL_dbb1c871_4_k_cu_99d70649_3442694cuda3std3__45__cpo7crbeginE[1];
.global .align 1 .b8 _ZN41_INTERNAL_dbb1c871_4_k_cu_99d70649_3442694cuda3std3__45__cpo5crendE[1];
.global .align 1 .b8 _ZN41_INTERNAL_dbb1c871_4_k_cu_99d70649_3442694cuda3std3__419piecewise_constructE[1];
.global .align 1 .b8 _ZN41_INTERNAL_dbb1c871_4_k_cu_99d70649_3442694cuda3std3__48in_placeE[1];
.global .align 1 .b8 _ZN41_INTERNAL_dbb1c871_4_k_cu_99d70649_3442694cuda3std3__420unreachable_sentinelE[1];
.global .align 1 .b8 _ZN41_INTERNAL_dbb1c871_4_k_cu_99d70649_3442694cuda3std3__47nulloptE[1];
.global .align 1 .b8 _ZN41_INTERNAL_dbb1c871_4_k_cu_99d70649_3442694cuda3std3__48unexpectE[1];
.global .align 1 .b8 _ZN41_INTERNAL_dbb1c871_4_k_cu_99d70649_3442694cuda3std6ranges3__45__cpo4swapE[1];
.global .align 1 .b8 _ZN41_INTERNAL_dbb1c871_4_k_cu_99d70649_3442694cuda3std6ranges3__45__cpo9iter_moveE[1];
.global .align 1 .b8 _ZN41_INTERNAL_dbb1c871_4_k_cu_99d70649_3442694cuda3std6ranges3__45__cpo5beginE[1];
.global .align 1 .b8 _ZN41_INTERNAL_dbb1c871_4_k_cu_99d70649_3442694cuda3std6ranges3__45__cpo3endE[1];
.global .align 1 .b8 _ZN41_INTERNAL_dbb1c871_4_k_cu_99d70649_3442694cuda3std6ranges3__45__cpo6cbeginE[1];
.global .align 1 .b8 _ZN41_INTERNAL_dbb1c871_4_k_cu_99d70649_3442694cuda3std6ranges3__45__cpo4cendE[1];
.global .align 1 .b8 _ZN41_INTERNAL_dbb1c871_4_k_cu_99d70649_3442694cuda3std6ranges3__45__cpo7advanceE[1];
.global .align 1 .b8 _ZN41_INTERNAL_dbb1c871_4_k_cu_99d70649_3442694cuda3std6ranges3__45__cpo9iter_swapE[1];
.global .align 1 .b8 _ZN41_INTERNAL_dbb1c871_4_k_cu_99d70649_3442694cuda3std6ranges3__45__cpo4nextE[1];
.global .align 1 .b8 _ZN41_INTERNAL_dbb1c871_4_k_cu_99d70649_3442694cuda3std6ranges3__45__cpo4prevE[1];
.global .align 1 .b8 _ZN41_INTERNAL_dbb1c871_4_k_cu_99d70649_3442694cuda3std6ranges3__45__cpo4dataE[1];
.global .align 1 .b8 _ZN41_INTERNAL_dbb1c871_4_k_cu_99d70649_3442694cuda3std6ranges3__45__cpo5cdataE[1];
.global .align 1 .b8 _ZN41_INTERNAL_dbb1c871_4_k_cu_99d70649_3442694cuda3std6ranges3__45__cpo4sizeE[1];
.global .align 1 .b8 _ZN41_INTERNAL_dbb1c871_4_k_cu_99d70649_3442694cuda3std6ranges3__45__cpo5ssizeE[1];
.global .align 1 .b8 _ZN41_INTERNAL_dbb1c871_4_k_cu_99d70649_3442694cuda3std6ranges3__45__cpo8distanceE[1];
.global .align 1 .b8 _ZN41_INTERNAL_dbb1c871_4_k_cu_99d70649_3442696thrust24THRUST_300001_SM_1000_NS8cuda_cub3parE[1];
.global .align 1 .b8 _ZN41_INTERNAL_dbb1c871_4_k_cu_99d70649_3442696thrust24THRUST_300001_SM_1000_NS8cuda_cub10par_nosyncE[1];
.global .align 1 .b8 _ZN41_INTERNAL_dbb1c871_4_k_cu_99d70649_3442696thrust24THRUST_300001_SM_1000_NS6system6detail10sequential3seqE[1];
.global .align 1 .b8 _ZN41_INTERNAL_dbb1c871_4_k_cu_99d70649_3442696thrust24THRUST_300001_SM_1000_NS6system3cpp3parE[1];
.global .align 1 .b8 _ZN41_INTERNAL_dbb1c871_4_k_cu_99d70649_3442696thrust24THRUST_300001_SM_1000_NS12placeholders2_1E[1];
.global .align 1 .b8 _ZN41_INTERNAL_dbb1c871_4_k_cu_99d70649_3442696thrust24THRUST_300001_SM_1000_NS12placeholders2_2E[1];
.global .align 1 .b8 _ZN41_INTERNAL_dbb1c871_4_k_cu_99d70649_3442696thrust24THRUST_300001_SM_1000_NS12placeholders2_3E[1];
.global .align 1 .b8 _ZN41_INTERNAL_dbb1c871_4_k_cu_99d70649_3442696thrust24THRUST_300001_SM_1000_NS12placeholders2_4E[1];
.global .align 1 .b8 _ZN41_INTERNAL_dbb1c871_4_k_cu_99d70649_3442696thrust24THRUST_300001_SM_1000_NS12placeholders2_5E[1];
.global .align 1 .b8 _ZN41_INTERNAL_dbb1c871_4_k_cu_99d70649_3442696thrust24THRUST_300001_SM_1000_NS12placeholders2_6E[1];
.global .align 1 .b8 _ZN41_INTERNAL_dbb1c871_4_k_cu_99d70649_3442696thrust24THRUST_300001_SM_1000_NS12placeholders2_7E[1];
.global .align 1 .b8 _ZN41_INTERNAL_dbb1c871_4_k_cu_99d70649_3442696thrust24THRUST_300001_SM_1000_NS12placeholders2_8E[1];
.global .align 1 .b8 _ZN41_INTERNAL_dbb1c871_4_k_cu_99d70649_3442696thrust24THRUST_300001_SM_1000_NS12placeholders2_9E[1];
.global .align 1 .b8 _ZN41_INTERNAL_dbb1c871_4_k_cu_99d70649_3442696thrust24THRUST_300001_SM_1000_NS12placeholders3_10E[1];
.global .align 1 .b8 _ZN41_INTERNAL_dbb1c871_4_k_cu_99d70649_3442696thrust24THRUST_300001_SM_1000_NS3seqE[1];
.global .align 1 .b8 _ZN41_INTERNAL_dbb1c871_4_k_cu_99d70649_3442696thrust24THRUST_300001_SM_1000_NS6deviceE[1];
.const .align 8 .b8 _ZN2md3geo5g_boxE[32];
.const .align 8 .b8 _ZN2md3geo5g_sysE[32];
.const .align 8 .b8 _ZN2md3geo7g_neighE[32];
.const .align 8 .b8 _ZN2md3geo6g_cellE[56];

.visible .entry _ZN3cub18CUB_300001_SM_10006detail11EmptyKernelIvEEvv()
{


	ret;

}


// ===== COMPILED SASS (sm_100) =====

	.target	sm_100

	.elftype	@"ET_EXEC"


//--------------------- .note.nv.tkinfo           --------------------------
	.section	.note.nv.tkinfo,"",@"SHT_NOTE"
	.sectionflags	@"SHF_NOTE_NV_TKINFO"
	.tkinfo
        /*0018*/ 	.word	0x00000002
        /*0030*/ 	.string	""
        /*0030*/ 	.string	"ptxas"
        /*0030*/ 	.string	"Cuda compilation tools, release 13.0, V13.0.88"
        /*0030*/ 	.string	"Build cuda_13.0.r13.0/compiler.36424714_0"
        /*0030*/ 	.string	"-arch sm_100 -m 64 "



//--------------------- .note.nv.cuinfo           --------------------------
	.section	.note.nv.cuinfo,"",@"SHT_NOTE"
	.sectionflags	@"SHF_NOTE_NV_CUINFO"
        /*0018*/ 	.short	0x0002
        /*001a*/ 	.short	0x0064
        /*001c*/ 	.short	0x0082
	.zero		2


//--------------------- .nv.info                  --------------------------
	.section	.nv.info,"",@"SHT_CUDA_INFO"
	.align	4


	//----- nvinfo : EIATTR_REGCOUNT
	.align		4
        /*0000*/ 	.byte	0x04, 0x2f
        /*0002*/ 	.short	(.L_50 - .L_49)
	.align		4
.L_49:
        /*0004*/ 	.word	index@(_ZN3cub18CUB_300001_SM_10006detail11EmptyKernelIvEEvv)
        /*0008*/ 	.word	0x00000004


	//----- nvinfo : EIATTR_FRAME_SIZE
	.align		4
.L_50:
        /*000c*/ 	.byte	0x04, 0x11
        /*000e*/ 	.short	(.L_52 - .L_51)
	.align		4
.L_51:
        /*0010*/ 	.word	index@(_ZN3cub18CUB_300001_SM_10006detail11EmptyKernelIvEEvv)
        /*0014*/ 	.word	0x00000000


	//----- nvinfo : EIATTR_MIN_STACK_SIZE
	.align		4
.L_52:
        /*0018*/ 	.byte	0x04, 0x12
        /*001a*/ 	.short	(.L_54 - .L_53)
	.align		4
.L_53:
        /*001c*/ 	.word	index@(_ZN3cub18CUB_300001_SM_10006detail11EmptyKernelIvEEvv)
        /*0020*/ 	.word	0x00000000
.L_54:


//--------------------- .nv.compat                --------------------------
	.section	.nv.compat,"",@"SHT_CUDA_COMPAT_INFO"
	.align	4
        /*0000*/ 	.byte	0x02, 0x09, 0x00, 0x00, 0x02, 0x02, 0x01, 0x00, 0x02, 0x05, 0x05, 0x00, 0x03, 0x07, 0x01, 0x01
        /*0010*/ 	.byte	0x02, 0x03, 0x00, 0x00, 0x02, 0x06, 0x01, 0x00, 0x04, 0x0b, 0x08, 0x00, 0x09, 0x00, 0x00, 0x00
        /*0020*/ 	.byte	0x00, 0x00, 0x00, 0x00


//--------------------- .nv.info._ZN3cub18CUB_300001_SM_10006detail11EmptyKernelIvEEvv --------------------------
	.section	.nv.info._ZN3cub18CUB_300001_SM_10006detail11EmptyKernelIvEEvv,"",@"SHT_CUDA_INFO"
	.sectionflags	@""
	.align	4


	//----- nvinfo : EIATTR_CUDA_API_VERSION
	.align		4
        /*0000*/ 	.byte	0x04, 0x37
        /*0002*/ 	.short	(.L_56 - .L_55)
.L_55:
        /*0004*/ 	.word	0x00000082


	//----- nvinfo : EIATTR_SPARSE_MMA_MASK
	.align		4
.L_56:
        /*0008*/ 	.byte	0x03, 0x50
        /*000a*/ 	.short	0x0000


	//----- nvinfo : EIATTR_MAXREG_COUNT
	.align		4
        /*000c*/ 	.byte	0x03, 0x1b
        /*000e*/ 	.short	0x00ff


	//----- nvinfo : EIATTR_MERCURY_ISA_VERSION
	.align		4
        /*0010*/ 	.byte	0x03, 0x5f
        /*0012*/ 	.short	0x0101


	//----- nvinfo : EIATTR_VRC_CTA_INIT_COUNT
	.align		4
        /*0014*/ 	.byte	0x02, 0x4a
	.zero		1
	.zero		1


	//----- nvinfo : EIATTR_EXIT_INSTR_OFFSETS
	.align		4
        /*0018*/ 	.byte	0x04, 0x1c
        /*001a*/ 	.short	(.L_58 - .L_57)


	//   ....[0]....
.L_57:
        /*001c*/ 	.word	0x00000010


	//----- nvinfo : EIATTR_SW_WAR
	.align		4
.L_58:
        /*0020*/ 	.byte	0x04, 0x36
        /*0022*/ 	.short	(.L_60 - .L_59)
.L_59:
        /*0024*/ 	.word	0x00000008
.L_60:


//--------------------- .nv.callgraph             --------------------------
	.section	.nv.callgraph,"",@"SHT_CUDA_CALLGRAPH"
	.align	4
	.sectionentsize	8
	.align		4
        /*0000*/ 	.word	0x00000000
	.align		4
        /*0004*/ 	.word	0xffffffff
	.align		4
        /*0008*/ 	.word	0x00000000
	.align		4
        /*000c*/ 	.word	0xfffffffe
	.align		4
        /*0010*/ 	.word	0x00000000
	.align		4
        /*0014*/ 	.word	0xfffffffd
	.align		4
        /*0018*/ 	.word	0x00000000
	.align		4
        /*001c*/ 	.word	0xfffffffc


//--------------------- .nv.constant4             --------------------------
	.section	.nv.constant4,"a",@progbits
	.align	8
	.align		8
.nv.constant4:
        /*0000*/ 	.dword	_ZN41_INTERNAL_dbb1c871_4_k_cu_99d70649_3445434cuda3std3__443_GLOBAL__N__dbb1c871_4_k_cu_99d70649_3445436ignoreE
	.align		8
        /*0008*/ 	.dword	_ZN41_INTERNAL_dbb1c871_4_k_cu_99d70649_3445434cuda3std3__45__cpo5beginE
	.align		8
        /*0010*/ 	.dword	_ZN41_INTERNAL_dbb1c871_4_k_cu_99d70649_3445434cuda3std3__45__cpo3endE
	.align		8
        /*0018*/ 	.dword	_ZN41_INTERNAL_dbb1c871_4_k_cu_99d70649_3445434cuda3std3__45__cpo6cbeginE
	.align		8
        /*0020*/ 	.dword	_ZN41_INTERNAL_dbb1c871_4_k_cu_99d70649_3445434cuda3std3__45__cpo4cendE
	.align		8
        /*0028*/ 	.dword	_ZN41_INTERNAL_dbb1c871_4_k_cu_99d70649_3445434cuda3std3__45__cpo6rbeginE
	.align		8
        /*0030*/ 	.dword	_ZN41_INTERNAL_dbb1c871_4_k_cu_99d70649_3445434cuda3std3__45__cpo4rendE
	.align		8
        /*0038*/ 	.dword	_ZN41_INTERNAL_dbb1c871_4_k_cu_99d70649_3445434cuda3std3__45__cpo7crbeginE
	.align		8
        /*0040*/ 	.dword	_ZN41_INTERNAL_dbb1c871_4_k_cu_99d70649_3445434cuda3std3__45__cpo5crendE
	.align		8
        /*0048*/ 	.dword	_ZN41_INTERNAL_dbb1c871_4_k_cu_99d70649_3445434cuda3std3__419piecewise_constructE
	.align		8
        /*0050*/ 	.dword	_ZN41_INTERNAL_dbb1c871_4_k_cu_99d70649_3445434cuda3std3__48in_placeE
	.align		8
        /*0058*/ 	.dword	_ZN41_INTERNAL_dbb1c871_4_k_cu_99d70649_3445434cuda3std3__420unreachable_sentinelE
	.align		8
        /*0060*/ 	.dword	_ZN41_INTERNAL_dbb1c871_4_k_cu_99d70649_3445434cuda3std3__47nulloptE
	.align		8
        /*0068*/ 	.dword	_ZN41_INTERNAL_dbb1c871_4_k_cu_99d70649_3445434cuda3std3__48unexpectE
	.align		8
        /*0070*/ 	.dword	_ZN41_INTERNAL_dbb1c871_4_k_cu_99d70649_3445434cuda3std6ranges3__45__cpo4swapE
	.align		8
        /*0078*/ 	.dword	_ZN41_INTERNAL_dbb1c871_4_k_cu_99d70649_3445434cuda3std6ranges3__45__cpo9iter_moveE
	.align		8
        /*0080*/ 	.dword	_ZN41_INTERNAL_dbb1c871_4_k_cu_99d70649_3445434cuda3std6ranges3__45__cpo5beginE
	.align		8
        /*0088*/ 	.dword	_ZN41_INTERNAL_dbb1c871_4_k_cu_99d70649_3445434cuda3std6ranges3__45__cpo3endE
	.align		8
        /*0090*/ 	.dword	_ZN41_INTERNAL_dbb1c871_4_k_cu_99d70649_3445434cuda3std6ranges3__45__cpo6cbeginE
	.align		8
        /*0098*/ 	.dword	_ZN41_INTERNAL_dbb1c871_4_k_cu_99d70649_3445434cuda3std6ranges3__45__cpo4cendE
	.align		8
        /*00a0*/ 	.dword	_ZN41_INTERNAL_dbb1c871_4_k_cu_99d70649_3445434cuda3std6ranges3__45__cpo7advanceE
	.align		8
        /*00a8*/ 	.dword	_ZN41_INTERNAL_dbb1c871_4_k_cu_99d70649_3445434cuda3std6ranges3__45__cpo9iter_swapE
	.align		8
        /*00b0*/ 	.dword	_ZN41_INTERNAL_dbb1c871_4_k_cu_99d70649_3445434cuda3std6ranges3__45__cpo4nextE
	.align		8
        /*00b8*/ 	.dword	_ZN41_INTERNAL_dbb1c871_4_k_cu_99d70649_3445434cuda3std6ranges3__45__cpo4prevE
	.align		8
        /*00c0*/ 	.dword	_ZN41_INTERNAL_dbb1c871_4_k_cu_99d70649_3445434cuda3std6ranges3__45__cpo4dataE
	.align		8
        /*00c8*/ 	.dword	_ZN41_INTERNAL_dbb1c871_4_k_cu_99d70649_3445434cuda3std6ranges3__45__cpo5cdataE
	.align		8
        /*00d0*/ 	.dword	_ZN41_INTERNAL_dbb1c871_4_k_cu_99d70649_3445434cuda3std6ranges3__45__cpo4sizeE
	.align		8
        /*00d8*/ 	.dword	_ZN41_INTERNAL_dbb1c871_4_k_cu_99d70649_3445434cuda3std6ranges3__45__cpo5ssizeE
	.align		8
        /*00e0*/ 	.dword	_ZN41_INTERNAL_dbb1c871_4_k_cu_99d70649_3445434cuda3std6ranges3__45__cpo8distanceE
	.align		8
        /*00e8*/ 	.dword	_ZN41_INTERNAL_dbb1c871_4_k_cu_99d70649_3445436thrust24THRUST_300001_SM_1000_NS8cuda_cub3parE
	.align		8
        /*00f0*/ 	.dword	_ZN41_INTERNAL_dbb1c871_4_k_cu_99d70649_3445436thrust24THRUST_300001_SM_1000_NS8cuda_cub10par_nosyncE
	.align		8
        /*00f8*/ 	.dword	_ZN41_INTERNAL_dbb1c871_4_k_cu_99d70649_3445436thrust24THRUST_300001_SM_1000_NS6system6detail10sequential3seqE
	.align		8
        /*0100*/ 	.dword	_ZN41_INTERNAL_dbb1c871_4_k_cu_99d70649_3445436thrust24THRUST_300001_SM_1000_NS6system3cpp3parE
	.align		8
        /*0108*/ 	.dword	_ZN41_INTERNAL_dbb1c871_4_k_cu_99d70649_3445436thrust24THRUST_300001_SM_1000_NS12placeholders2_1E
	.align		8
        /*0110*/ 	.dword	_ZN41_INTERNAL_dbb1c871_4_k_cu_99d70649_3445436thrust24THRUST_300001_SM_1000_NS12placeholders2_2E
	.align		8
        /*0118*/ 	.dword	_ZN41_INTERNAL_dbb1c871_4_k_cu_99d70649_3445436thrust24THRUST_300001_SM_1000_NS12placeholders2_3E
	.align		8
        /*0120*/ 	.dword	_ZN41_INTERNAL_dbb1c871_4_k_cu_99d70649_3445436thrust24THRUST_300001_SM_1000_NS12placeholders2_4E
	.align		8
        /*0128*/ 	.dword	_ZN41_INTERNAL_dbb1c871_4_k_cu_99d70649_3445436thrust24THRUST_300001_SM_1000_NS12placeholders2_5E
	.align		8
        /*0130*/ 	.dword	_ZN41_INTERNAL_dbb1c871_4_k_cu_99d70649_3445436thrust24THRUST_300001_SM_1000_NS12placeholders2_6E
	.align		8
        /*0138*/ 	.dword	_ZN41_INTERNAL_dbb1c871_4_k_cu_99d70649_3445436thrust24THRUST_300001_SM_1000_NS12placeholders2_7E
	.align		8
        /*0140*/ 	.dword	_ZN41_INTERNAL_dbb1c871_4_k_cu_99d70649_3445436thrust24THRUST_300001_SM_1000_NS12placeholders2_8E
	.align		8
        /*0148*/ 	.dword	_ZN41_INTERNAL_dbb1c871_4_k_cu_99d70649_3445436thrust24THRUST_300001_SM_1000_NS12placeholders2_9E
	.align		8
        /*0150*/ 	.dword	_ZN41_INTERNAL_dbb1c871_4_k_cu_99d70649_3445436thrust24THRUST_300001_SM_1000_NS12placeholders3_10E
	.align		8
        /*0158*/ 	.dword	_ZN41_INTERNAL_dbb1c871_4_k_cu_99d70649_3445436thrust24THRUST_300001_SM_1000_NS3seqE
	.align		8
        /*0160*/ 	.dword	_ZN41_INTERNAL_dbb1c871_4_k_cu_99d70649_3445436thrust24THRUST_300001_SM_1000_NS6deviceE


//--------------------- .nv.constant3             --------------------------
	.section	.nv.constant3,"a",@progbits
	.align	8
.nv.constant3:
	.type		_ZN2md3geo5g_boxE,@object
	.size		_ZN2md3geo5g_boxE,(_ZN2md3geo5g_sysE - _ZN2md3geo5g_boxE)
_ZN2md3geo5g_boxE:
	.zero		32
	.type		_ZN2md3geo5g_sysE,@object
	.size		_ZN2md3geo5g_sysE,(_ZN2md3geo7g_neighE - _ZN2md3geo5g_sysE)
_ZN2md3geo5g_sysE:
	.zero		32
	.type		_ZN2md3geo7g_neighE,@object
	.size		_ZN2md3geo7g_neighE,(_ZN2md3geo6g_cellE - _ZN2md3geo7g_neighE)
_ZN2md3geo7g_neighE:
	.zero		32
	.type		_ZN2md3geo6g_cellE,@object
	.size		_ZN2md3geo6g_cellE,(.L_48 - _ZN2md3geo6g_cellE)
_ZN2md3geo6g_cellE:
	.zero		56
.L_48:


//--------------------- .text._ZN3cub18CUB_300001_SM_10006detail11EmptyKernelIvEEvv --------------------------
	.section	.text._ZN3cub18CUB_300001_SM_10006detail11EmptyKernelIvEEvv,"ax",@progbits
	.align	128
        .global         _ZN3cub18CUB_300001_SM_10006detail11EmptyKernelIvEEvv
        .type           _ZN3cub18CUB_300001_SM_10006detail11EmptyKernelIvEEvv,@function
        .size           _ZN3cub18CUB_300001_SM_10006detail11EmptyKernelIvEEvv,(.L_x_1 - _ZN3cub18CUB_300001_SM_10006detail11EmptyKernelIvEEvv)
        .other          _ZN3cub18CUB_300001_SM_10006detail11EmptyKernelIvEEvv,@"STO_CUDA_ENTRY STV_DEFAULT"
_ZN3cub18CUB_300001_SM_10006detail11EmptyKernelIvEEvv:
.text._ZN3cub18CUB_300001_SM_10006detail11EmptyKernelIvEEvv:
[----:B------:R-:W-:Y:S01]  /*0000*/  LDC R1, c[0x0][0x37c] ;  /* 0x0000df00ff017b82 */ /* 0x000fe20000000800 */
[----:B------:R-:W-:Y:S05]  /*0010*/  EXIT ;  /* 0x000000000000794d */ /* 0x000fea0003800000 */
.L_x_0:
[----:B------:R-:W-:-:S00]  /*0020*/  BRA `(.L_x_0) ;  /* 0xfffffffc00fc7947 */ /* 0x000fc0000383ffff */
[----:B------:R-:W-:-:S00]  /*0030*/  NOP ;  /* 0x0000000000007918 */ /* 0x000fc00000000000 */
        /* <DEDUP_REMOVED lines=12> */
.L_x_1:


//--------------------- .nv.shared.reserved.0     --------------------------
	.section	.nv.shared.reserved.0,"aw",@nobits
	.weak		__nv_reservedSMEM_offset_0_alias
	.size		__nv_reservedSMEM_offset_0_alias, 0, 64
	.other		__nv_reservedSMEM_offset_0_alias,@"STO_CUDA_RESERVED_SHARED STV_DEFAULT"
__nv_reservedSMEM_offset_0_alias:
	.zero		0
	.zero		64


//--------------------- .nv.global                --------------------------
	.section	.nv.global,"aw",@nobits
.nv.global:
	.type		_ZN41_INTERNAL_dbb1c871_4_k_cu_99d70649_3445436thrust24THRUST_300001_SM_1000_NS12placeholders2_8E,@object
	.size		_ZN41_INTERNAL_dbb1c871_4_k_cu_99d70649_3445436thrust24THRUST_300001_SM_1000_NS12placeholders2_8E,(_ZN41_INTERNAL_dbb1c871_4_k_cu_99d70649_3445434cuda3std3__45__cpo5crendE - _ZN41_INTERNAL_dbb1c871_4_k_cu_99d70649_3445436thrust24THRUST_300001_SM_1000_NS12placeholders2_8E)
_ZN41_INTERNAL_dbb1c871_4_k_cu_99d70649_3445436thrust24THRUST_300001_SM_1000_NS12placeholders2_8E:
	.zero		1
	.type		_ZN41_INTERNAL_dbb1c871_4_k_cu_99d70649_3445434cuda3std3__45__cpo5crendE,@object
	.size		_ZN41_INTERNAL_dbb1c871_4_k_cu_99d70649_3445434cuda3std3__45__cpo5crendE,(_ZN41_INTERNAL_dbb1c871_4_k_cu_99d70649_3445434cuda3std6ranges3__45__cpo4dataE - _ZN41_INTERNAL_dbb1c871_4_k_cu_99d70649_3445434cuda3std3__45__cpo5crendE)
_ZN41_INTERNAL_dbb1c871_4_k_cu_99d70649_3445434cuda3std3__45__cpo5crendE:
	.zero		1
	.type		_ZN41_INTERNAL_dbb1c871_4_k_cu_99d70649_3445434cuda3std6ranges3__45__cpo4dataE,@object
	.size		_ZN41_INTERNAL_dbb1c871_4_k_cu_99d70649_3445434cuda3std6ranges3__45__cpo4dataE,(_ZN41_INTERNAL_dbb1c871_4_k_cu_99d70649_3445436thrust24THRUST_300001_SM_1000_NS6system3cpp3parE - _ZN41_INTERNAL_dbb1c871_4_k_cu_99d70649_3445434cuda3std6ranges3__45__cpo4dataE)
_ZN41_INTERNAL_dbb1c871_4_k_cu_99d70649_3445434cuda3std6ranges3__45__cpo4dataE:
	.zero		1
	.type		_ZN41_INTERNAL_dbb1c871_4_k_cu_99d70649_3445436thrust24THRUST_300001_SM_1000_NS6system3cpp3parE,@object
	.size		_ZN41_INTERNAL_dbb1c871_4_k_cu_99d70649_3445436thrust24THRUST_300001_SM_1000_NS6system3cpp3parE,(_ZN41_INTERNAL_dbb1c871_4_k_cu_99d70649_3445434cuda3std3__443_GLOBAL__N__dbb1c871_4_k_cu_99d70649_3445436ignoreE - _ZN41_INTERNAL_dbb1c871_4_k_cu_99d70649_3445436thrust24THRUST_300001_SM_1000_NS6system3cpp3parE)
_ZN41_INTERNAL_dbb1c871_4_k_cu_99d70649_3445436thrust24THRUST_300001_SM_1000_NS6system3cpp3parE:
	.zero		1
	.type		_ZN41_INTERNAL_dbb1c871_4_k_cu_99d70649_3445434cuda3std3__443_GLOBAL__N__dbb1c871_4_k_cu_99d70649_3445436ignoreE,@object
	.size		_ZN41_INTERNAL_dbb1c871_4_k_cu_99d70649_3445434cuda3std3__443_GLOBAL__N__dbb1c871_4_k_cu_99d70649_3445436ignoreE,(_ZN41_INTERNAL_dbb1c871_4_k_cu_99d70649_3445434cuda3std6ranges3__45__cpo5beginE - _ZN41_INTERNAL_dbb1c871_4_k_cu_99d70649_3445434cuda3std3__443_GLOBAL__N__dbb1c871_4_k_cu_99d70649_3445436ignoreE)
_ZN41_INTERNAL_dbb1c871_4_k_cu_99d70649_3445434cuda3std3__443_GLOBAL__N__dbb1c871_4_k_cu_99d70649_3445436ignoreE:
	.zero		1
	.type		_ZN41_INTERNAL_dbb1c871_4_k_cu_99d70649_3445434cuda3std6ranges3__45__cpo5beginE,@object
	.size		_ZN41_INTERNAL_dbb1c871_4_k_cu_99d70649_3445434cuda3std6ranges3__45__cpo5beginE,(_ZN41_INTERNAL_dbb1c871_4_k_cu_99d70649_3445436thrust24THRUST_300001_SM_1000_NS6deviceE - _ZN41_INTERNAL_dbb1c871_4_k_cu_99d70649_3445434cuda3std6ranges3__45__cpo5beginE)
_ZN41_INTERNAL_dbb1c871_4_k_cu_99d70649_3445434cuda3std6ranges3__45__cpo5beginE:
	.zero		1
	.type		_ZN41_INTERNAL_dbb1c871_4_k_cu_99d70649_3445436thrust24THRUST_300001_SM_1000_NS6deviceE,@object
	.size		_ZN41_INTERNAL_dbb1c871_4_k_cu_99d70649_3445436thrust24THRUST_300001_SM_1000_NS6deviceE,(_ZN41_INTERNAL_dbb1c871_4_k_cu_99d70649_3445434cuda3std3__47nulloptE - _ZN41_INTERNAL_dbb1c871_4_k_cu_99d70649_3445436thrust24THRUST_300001_SM_1000_NS6deviceE)
_ZN41_INTERNAL_dbb1c871_4_k_cu_99d70649_3445436thrust24THRUST_300001_SM_1000_NS6deviceE:
	.zero		1
	.type		_ZN41_INTERNAL_dbb1c871_4_k_cu_99d70649_3445434cuda3std3__47nulloptE,@object
	.size		_ZN41_INTERNAL_dbb1c871_4_k_cu_99d70649_3445434cuda3std3__47nulloptE,(_ZN41_INTERNAL_dbb1c871_4_k_cu_99d70649_3445434cuda3std6ranges3__45__cpo8distanceE - _ZN41_INTERNAL_dbb1c871_4_k_cu_99d70649_3445434cuda3std3__47nulloptE)
_ZN41_INTERNAL_dbb1c871_4_k_cu_99d70649_3445434cuda3std3__47nulloptE:
	.zero		1
	.type		_ZN41_INTERNAL_dbb1c871_4_k_cu_99d70649_3445434cuda3std6ranges3__45__cpo8distanceE,@object
	.size		_ZN41_INTERNAL_dbb1c871_4_k_cu_99d70649_3445434cuda3std6ranges3__45__cpo8distanceE,(_ZN41_INTERNAL_dbb1c871_4_k_cu_99d70649_3445436thrust24THRUST_300001_SM_1000_NS12placeholders2_4E - _ZN41_INTERNAL_dbb1c871_4_k_cu_99d70649_3445434cuda3std6ranges3__45__cpo8distanceE)
_ZN41_INTERNAL_dbb1c871_4_k_cu_99d70649_3445434cuda3std6ranges3__45__cpo8distanceE:
	.zero		1
	.type		_ZN41_INTERNAL_dbb1c871_4_k_cu_99d70649_3445436thrust24THRUST_300001_SM_1000_NS12placeholders2_4E,@object
	.size		_ZN41_INTERNAL_dbb1c871_4_k_cu_99d70649_3445436thrust24THRUST_300001_SM_1000_NS12placeholders2_4E,(_ZN41_INTERNAL_dbb1c871_4_k_cu_99d70649_3445434cuda3std3__45__cpo4cendE - _ZN41_INTERNAL_dbb1c871_4_k_cu_99d70649_3445436thrust24THRUST_300001_SM_1000_NS12placeholders2_4E)
_ZN41_INTERNAL_dbb1c871_4_k_cu_99d70649_3445436thrust24THRUST_300001_SM_1000_NS12placeholders2_4E:
	.zero		1
	.type		_ZN41_INTERNAL_dbb1c871_4_k_cu_99d70649_3445434cuda3std3__45__cpo4cendE,@object
	.size		_ZN41_INTERNAL_dbb1c871_4_k_cu_99d70649_3445434cuda3std3__45__cpo4cendE,(_ZN41_INTERNAL_dbb1c871_4_k_cu_99d70649_3445434cuda3std6ranges3__45__cpo7advanceE - _ZN41_INTERNAL_dbb1c871_4_k_cu_99d70649_3445434cuda3std3__45__cpo4cendE)
_ZN41_INTERNAL_dbb1c871_4_k_cu_99d70649_3445434cuda3std3__45__cpo4cendE:
	.zero		1
	.type		_ZN41_INTERNAL_dbb1c871_4_k_cu_99d70649_3445434cuda3std6ranges3__45__cpo7advanceE,@object
	.size		_ZN41_INTERNAL_dbb1c871_4_k_cu_99d70649_3445434cuda3std6ranges3__45__cpo7advanceE,(_ZN41_INTERNAL_dbb1c871_4_k_cu_99d70649_3445436thrust24THRUST_300001_SM_1000_NS12placeholders3_10E - _ZN41_INTERNAL_dbb1c871_4_k_cu_99d70649_3445434cuda3std6ranges3__45__cpo7advanceE)
_ZN41_INTERNAL_dbb1c871_4_k_cu_99d70649_3445434cuda3std6ranges3__45__cpo7advanceE:
	.zero		1
	.type		_ZN41_INTERNAL_dbb1c871_4_k_cu_99d70649_3445436thrust24THRUST_300001_SM_1000_NS12placeholders3_10E,@object
	.size		_ZN41_INTERNAL_dbb1c871_4_k_cu_99d70649_3445436thrust24THRUST_300001_SM_1000_NS12placeholders3_10E,(_ZN41_INTERNAL_dbb1c871_4_k_cu_99d70649_3445434cuda3std3__48in_placeE - _ZN41_INTERNAL_dbb1c871_4_k_cu_99d70649_3445436thrust24THRUST_300001_SM_1000_NS12placeholders3_10E)
_ZN41_INTERNAL_dbb1c871_4_k_cu_99d70649_3445436thrust24THRUST_300001_SM_1000_NS12placeholders3_10E:
	.zero		1
	.type		_ZN41_INTERNAL_dbb1c871_4_k_cu_99d70649_3445434cuda3std3__48in_placeE,@object
	.size		_ZN41_INTERNAL_dbb1c871_4_k_cu_99d70649_3445434cuda3std3__48in_placeE,(_ZN41_INTERNAL_dbb1c871_4_k_cu_99d70649_3445434cuda3std6ranges3__45__cpo4sizeE - _ZN41_INTERNAL_dbb1c871_4_k_cu_99d70649_3445434cuda3std3__48in_placeE)
_ZN41_INTERNAL_dbb1c871_4_k_cu_99d70649_3445434cuda3std3__48in_placeE:
	.zero		1
	.type		_ZN41_INTERNAL_dbb1c871_4_k_cu_99d70649_3445434cuda3std6ranges3__45__cpo4sizeE,@object
	.size		_ZN41_INTERNAL_dbb1c871_4_k_cu_99d70649_3445434cuda3std6ranges3__45__cpo4sizeE,(_ZN41_INTERNAL_dbb1c871_4_k_cu_99d70649_3445436thrust24THRUST_300001_SM_1000_NS12placeholders2_2E - _ZN41_INTERNAL_dbb1c871_4_k_cu_99d70649_3445434cuda3std6ranges3__45__cpo4sizeE)
_ZN41_INTERNAL_dbb1c871_4_k_cu_99d70649_3445434cuda3std6ranges3__45__cpo4sizeE:
	.zero		1
	.type		_ZN41_INTERNAL_dbb1c871_4_k_cu_99d70649_3445436thrust24THRUST_300001_SM_1000_NS12placeholders2_2E,@object
	.size		_ZN41_INTERNAL_dbb1c871_4_k_cu_99d70649_3445436thrust24THRUST_300001_SM_1000_NS12placeholders2_2E,(_ZN41_INTERNAL_dbb1c871_4_k_cu_99d70649_3445434cuda3std3__45__cpo3endE - _ZN41_INTERNAL_dbb1c871_4_k_cu_99d70649_3445436thrust24THRUST_300001_SM_1000_NS12placeholders2_2E)
_ZN41_INTERNAL_dbb1c871_4_k_cu_99d70649_3445436thrust24THRUST_300001_SM_1000_NS12placeholders2_2E:
	.zero		1
	.type		_ZN41_INTERNAL_dbb1c871_4_k_cu_99d70649_3445434cuda3std3__45__cpo3endE,@object
	.size		_ZN41_INTERNAL_dbb1c871_4_k_cu_99d70649_3445434cuda3std3__45__cpo3endE,(_ZN41_INTERNAL_dbb1c871_4_k_cu_99d70649_3445434cuda3std6ranges3__45__cpo6cbeginE - _ZN41_INTERNAL_dbb1c871_4_k_cu_99d70649_3445434cuda3std3__45__cpo3endE)
_ZN41_INTERNAL_dbb1c871_4_k_cu_99d70649_3445434cuda3std3__45__cpo3endE:
	.zero		1
	.type		_ZN41_INTERNAL_dbb1c871_4_k_cu_99d70649_3445434cuda3std6ranges3__45__cpo6cbeginE,@object
	.size		_ZN41_INTERNAL_dbb1c871_4_k_cu_99d70649_3445434cuda3std6ranges3__45__cpo6cbeginE,(_ZN41_INTERNAL_dbb1c871_4_k_cu_99d70649_3445436thrust24THRUST_300001_SM_1000_NS12placeholders2_6E - _ZN41_INTERNAL_dbb1c871_4_k_cu_99d70649_3445434cuda3std6ranges3__45__cpo6cbeginE)
_ZN41_INTERNAL_dbb1c871_4_k_cu_99d70649_3445434cuda3std6ranges3__45__cpo6cbeginE:
	.zero		1
	.type		_ZN41_INTERNAL_dbb1c871_4_k_cu_99d70649_3445436thrust24THRUST_300001_SM_1000_NS12placeholders2_6E,@object
	.size		_ZN41_INTERNAL_dbb1c871_4_k_cu_99d70649_3445436thrust24THRUST_300001_SM_1000_NS12placeholders2_6E,(_ZN41_INTERNAL_dbb1c871_4_k_cu_99d70649_3445434cuda3std3__45__cpo4rendE - _ZN41_INTERNAL_dbb1c871_4_k_cu_99d70649_3445436thrust24THRUST_300001_SM_1000_NS12placeholders2_6E)
_ZN41_INTERNAL_dbb1c871_4_k_cu_99d70649_3445436thrust24THRUST_300001_SM_1000_NS12placeholders2_6E:
	.zero		1
	.type		_ZN41_INTERNAL_dbb1c871_4_k_cu_99d70649_3445434cuda3std3__45__cpo4rendE,@object
	.size		_ZN41_INTERNAL_dbb1c871_4_k_cu_99d70649_3445434cuda3std3__45__cpo4rendE,(_ZN41_INTERNAL_dbb1c871_4_k_cu_99d70649_3445434cuda3std6ranges3__45__cpo4nextE - _ZN41_INTERNAL_dbb1c871_4_k_cu_99d70649_3445434cuda3std3__45__cpo4rendE)
_ZN41_INTERNAL_dbb1c871_4_k_cu_99d70649_3445434cuda3std3__45__cpo4rendE:
	.zero		1
	.type		_ZN41_INTERNAL_dbb1c871_4_k_cu_99d70649_3445434cuda3std6ranges3__45__cpo4nextE,@object
	.size		_ZN41_INTERNAL_dbb1c871_4_k_cu_99d70649_3445434cuda3std6ranges3__45__cpo4nextE,(_ZN41_INTERNAL_dbb1c871_4_k_cu_99d70649_3445434cuda3std6ranges3__45__cpo4swapE - _ZN41_INTERNAL_dbb1c871_4_k_cu_99d70649_3445434cuda3std6ranges3__45__cpo4nextE)
_ZN41_INTERNAL_dbb1c871_4_k_cu_99d70649_3445434cuda3std6ranges3__45__cpo4nextE:
	.zero		1
	.type		_ZN41_INTERNAL_dbb1c871_4_k_cu_99d70649_3445434cuda3std6ranges3__45__cpo4swapE,@object
	.size		_ZN41_INTERNAL_dbb1c871_4_k_cu_99d70649_3445434cuda3std6ranges3__45__cpo4swapE,(_ZN41_INTERNAL_dbb1c871_4_k_cu_99d70649_3445436thrust24THRUST_300001_SM_1000_NS8cuda_cub10par_nosyncE - _ZN41_INTERNAL_dbb1c871_4_k_cu_99d70649_3445434cuda3std6ranges3__45__cpo4swapE)
_ZN41_INTERNAL_dbb1c871_4_k_cu_99d70649_3445434cuda3std6ranges3__45__cpo4swapE:
	.zero		1
	.type		_ZN41_INTERNAL_dbb1c871_4_k_cu_99d70649_3445436thrust24THRUST_300001_SM_1000_NS8cuda_cub10par_nosyncE,@object
	.size		_ZN41_INTERNAL_dbb1c871_4_k_cu_99d70649_3445436thrust24THRUST_300001_SM_1000_NS8cuda_cub10par_nosyncE,(_ZN41_INTERNAL_dbb1c871_4_k_cu_99d70649_3445436thrust24THRUST_300001_SM_1000_NS3seqE - _ZN41_INTERNAL_dbb1c871_4_k_cu_99d70649_3445436thrust24THRUST_300001_SM_1000_NS8cuda_cub10par_nosyncE)
_ZN41_INTERNAL_dbb1c871_4_k_cu_99d70649_3445436thrust24THRUST_300001_SM_1000_NS8cuda_cub10par_nosyncE:
	.zero		1
	.type		_ZN41_INTERNAL_dbb1c871_4_k_cu_99d70649_3445436thrust24THRUST_300001_SM_1000_NS3seqE,@object
	.size		_ZN41_INTERNAL_dbb1c871_4_k_cu_99d70649_3445436thrust24THRUST_300001_SM_1000_NS3seqE,(_ZN41_INTERNAL_dbb1c871_4_k_cu_99d70649_3445434cuda3std3__420unreachable_sentinelE - _ZN41_INTERNAL_dbb1c871_4_k_cu_99d70649_3445436thrust24THRUST_300001_SM_1000_NS3seqE)
_ZN41_INTERNAL_dbb1c871_4_k_cu_99d70649_3445436thrust24THRUST_300001_SM_1000_NS3seqE:
	.zero		1
	.type		_ZN41_INTERNAL_dbb1c871_4_k_cu_99d70649_3445434cuda3std3__420unreachable_sentinelE,@object
	.size		_ZN41_INTERNAL_dbb1c871_4_k_cu_99d70649_3445434cuda3std3__420unreachable_sentinelE,(_ZN41_INTERNAL_dbb1c871_4_k_cu_99d70649_3445434cuda3std6ranges3__45__cpo5ssizeE - _ZN41_INTERNAL_dbb1c871_4_k_cu_99d70649_3445434cuda3std3__420unreachable_sentinelE)
_ZN41_INTERNAL_dbb1c871_4_k_cu_99d70649_3445434cuda3std3__420unreachable_sentinelE:
	.zero		1
	.type		_ZN41_INTERNAL_dbb1c871_4_k_cu_99d70649_3445434cuda3std6ranges3__45__cpo5ssizeE,@object
	.size		_ZN41_INTERNAL_dbb1c871_4_k_cu_99d70649_3445434cuda3std6ranges3__45__cpo5ssizeE,(_ZN41_INTERNAL_dbb1c871_4_k_cu_99d70649_3445436thrust24THRUST_300001_SM_1000_NS12placeholders2_3E - _ZN41_INTERNAL_dbb1c871_4_k_cu_99d70649_3445434cuda3std6ranges3__45__cpo5ssizeE)
_ZN41_INTERNAL_dbb1c871_4_k_cu_99d70649_3445434cuda3std6ranges3__45__cpo5ssizeE:
	.zero		1
	.type		_ZN41_INTERNAL_dbb1c871_4_k_cu_99d70649_3445436thrust24THRUST_300001_SM_1000_NS12placeholders2_3E,@object
	.size		_ZN41_INTERNAL_dbb1c871_4_k_cu_99d70649_3445436thrust24THRUST_300001_SM_1000_NS12placeholders2_3E,(_ZN41_INTERNAL_dbb1c871_4_k_cu_99d70649_3445434cuda3std3__45__cpo6cbeginE - _ZN41_INTERNAL_dbb1c871_4_k_cu_99d70649_3445436thrust24THRUST_300001_SM_1000_NS12placeholders2_3E)
_ZN41_INTERNAL_dbb1c871_4_k_cu_99d70649_3445436thrust24THRUST_300001_SM_1000_NS12placeholders2_3E:
	.zero		1
	.type		_ZN41_INTERNAL_dbb1c871_4_k_cu_99d70649_3445434cuda3std3__45__cpo6cbeginE,@object
	.size		_ZN41_INTERNAL_dbb1c871_4_k_cu_99d70649_3445434cuda3std3__45__cpo6cbeginE,(_ZN41_INTERNAL_dbb1c871_4_k_cu_99d70649_3445434cuda3std6ranges3__45__cpo4cendE - _ZN41_INTERNAL_dbb1c871_4_k_cu_99d70649_3445434cuda3std3__45__cpo6cbeginE)
_ZN41_INTERNAL_dbb1c871_4_k_cu_99d70649_3445434cuda3std3__45__cpo6cbeginE:
	.zero		1
	.type		_ZN41_INTERNAL_dbb1c871_4_k_cu_99d70649_3445434cuda3std6ranges3__45__cpo4cendE,@object
	.size		_ZN41_INTERNAL_dbb1c871_4_k_cu_99d70649_3445434cuda3std6ranges3__45__cpo4cendE,(_ZN41_INTERNAL_dbb1c871_4_k_cu_99d70649_3445436thrust24THRUST_300001_SM_1000_NS12placeholders2_7E - _ZN41_INTERNAL_dbb1c871_4_k_cu_99d70649_3445434cuda3std6ranges3__45__cpo4cendE)
_ZN41_INTERNAL_dbb1c871_4_k_cu_99d70649_3445434cuda3std6ranges3__45__cpo4cendE:
	.zero		1
	.type		_ZN41_INTERNAL_dbb1c871_4_k_cu_99d70649_3445436thrust24THRUST_300001_SM_1000_NS12placeholders2_7E,@object
	.size		_ZN41_INTERNAL_dbb1c871_4_k_cu_99d70649_3445436thrust24THRUST_300001_SM_1000_NS12placeholders2_7E,(_ZN41_INTERNAL_dbb1c871_4_k_cu_99d70649_3445434cuda3std3__45__cpo7crbeginE - _ZN41_INTERNAL_dbb1c871_4_k_cu_99d70649_3445436thrust24THRUST_300001_SM_1000_NS12placeholders2_7E)
_ZN41_INTERNAL_dbb1c871_4_k_cu_99d70649_3445436thrust24THRUST_300001_SM_1000_NS12placeholders2_7E:
	.zero		1
	.type		_ZN41_INTERNAL_dbb1c871_4_k_cu_99d70649_3445434cuda3std3__45__cpo7crbeginE,@object
	.size		_ZN41_INTERNAL_dbb1c871_4_k_cu_99d70649_3445434cuda3std3__45__cpo7crbeginE,(_ZN41_INTERNAL_dbb1c871_4_k_cu_99d70649_3445434cuda3std6ranges3__45__cpo4prevE - _ZN41_INTERNAL_dbb1c871_4_k_cu_99d70649_3445434cuda3std3__45__cpo7crbeginE)
_ZN41_INTERNAL_dbb1c871_4_k_cu_99d70649_3445434cuda3std3__45__cpo7crbeginE:
	.zero		1
	.type		_ZN41_INTERNAL_dbb1c871_4_k_cu_99d70649_3445434cuda3std6ranges3__45__cpo4prevE,@object
	.size		_ZN41_INTERNAL_dbb1c871_4_k_cu_99d70649_3445434cuda3std6ranges3__45__cpo4prevE,(_ZN41_INTERNAL_dbb1c871_4_k_cu_99d70649_3445434cuda3std6ranges3__45__cpo9iter_moveE - _ZN41_INTERNAL_dbb1c871_4_k_cu_99d70649_3445434cuda3std6ranges3__45__cpo4prevE)
_ZN41_INTERNAL_dbb1c871_4_k_cu_99d70649_3445434cuda3std6ranges3__45__cpo4prevE:
	.zero		1
	.type		_ZN41_INTERNAL_dbb1c871_4_k_cu_99d70649_3445434cuda3std6ranges3__45__cpo9iter_moveE,@object
	.size		_ZN41_INTERNAL_dbb1c871_4_k_cu_99d70649_3445434cuda3std6ranges3__45__cpo9iter_moveE,(_ZN41_INTERNAL_dbb1c871_4_k_cu_99d70649_3445436thrust24THRUST_300001_SM_1000_NS6system6detail10sequential3seqE - _ZN41_INTERNAL_dbb1c871_4_k_cu_99d70649_3445434cuda3std6ranges3__45__cpo9iter_moveE)
_ZN41_INTERNAL_dbb1c871_4_k_cu_99d70649_3445434cuda3std6ranges3__45__cpo9iter_moveE:
	.zero		1
	.type		_ZN41_INTERNAL_dbb1c871_4_k_cu_99d70649_3445436thrust24THRUST_300001_SM_1000_NS6system6detail10sequential3seqE,@object
	.size		_ZN41_INTERNAL_dbb1c871_4_k_cu_99d70649_3445436thrust24THRUST_300001_SM_1000_NS6system6detail10sequential3seqE,(_ZN41_INTERNAL_dbb1c871_4_k_cu_99d70649_3445436thrust24THRUST_300001_SM_1000_NS12placeholders2_9E - _ZN41_INTERNAL_dbb1c871_4_k_cu_99d70649_3445436thrust24THRUST_300001_SM_1000_NS6system6detail10sequential3seqE)
_ZN41_INTERNAL_dbb1c871_4_k_cu_99d70649_3445436thrust24THRUST_300001_SM_1000_NS6system6detail10sequential3seqE:
	.zero		1
	.type		_ZN41_INTERNAL_dbb1c871_4_k_cu_99d70649_3445436thrust24THRUST_300001_SM_1000_NS12placeholders2_9E,@object
	.size		_ZN41_INTERNAL_dbb1c871_4_k_cu_99d70649_3445436thrust24THRUST_300001_SM_1000_NS12placeholders2_9E,(_ZN41_INTERNAL_dbb1c871_4_k_cu_99d70649_3445434cuda3std3__419piecewise_constructE - _ZN41_INTERNAL_dbb1c871_4_k_cu_99d70649_3445436thrust24THRUST_300001_SM_1000_NS12placeholders2_9E)
_ZN41_INTERNAL_dbb1c871_4_k_cu_99d70649_3445436thrust24THRUST_300001_SM_1000_NS12placeholders2_9E:
	.zero		1
	.type		_ZN41_INTERNAL_dbb1c871_4_k_cu_99d70649_3445434cuda3std3__419piecewise_constructE,@object
	.size		_ZN41_INTERNAL_dbb1c871_4_k_cu_99d70649_3445434cuda3std3__419piecewise_constructE,(_ZN41_INTERNAL_dbb1c871_4_k_cu_99d70649_3445434cuda3std6ranges3__45__cpo5cdataE - _ZN41_INTERNAL_dbb1c871_4_k_cu_99d70649_3445434cuda3std3__419piecewise_constructE)
_ZN41_INTERNAL_dbb1c871_4_k_cu_99d70649_3445434cuda3std3__419piecewise_constructE:
	.zero		1
	.type		_ZN41_INTERNAL_dbb1c871_4_k_cu_99d70649_3445434cuda3std6ranges3__45__cpo5cdataE,@object
	.size		_ZN41_INTERNAL_dbb1c871_4_k_cu_99d70649_3445434cuda3std6ranges3__45__cpo5cdataE,(_ZN41_INTERNAL_dbb1c871_4_k_cu_99d70649_3445436thrust24THRUST_300001_SM_1000_NS12placeholders2_1E - _ZN41_INTERNAL_dbb1c871_4_k_cu_99d70649_3445434cuda3std6ranges3__45__cpo5cdataE)
_ZN41_INTERNAL_dbb1c871_4_k_cu_99d70649_3445434cuda3std6ranges3__45__cpo5cdataE:
	.zero		1
	.type		_ZN41_INTERNAL_dbb1c871_4_k_cu_99d70649_3445436thrust24THRUST_300001_SM_1000_NS12placeholders2_1E,@object
	.size		_ZN41_INTERNAL_dbb1c871_4_k_cu_99d70649_3445436thrust24THRUST_300001_SM_1000_NS12placeholders2_1E,(_ZN41_INTERNAL_dbb1c871_4_k_cu_99d70649_3445434cuda3std3__45__cpo5beginE - _ZN41_INTERNAL_dbb1c871_4_k_cu_99d70649_3445436thrust24THRUST_300001_SM_1000_NS12placeholders2_1E)
_ZN41_INTERNAL_dbb1c871_4_k_cu_99d70649_3445436thrust24THRUST_300001_SM_1000_NS12placeholders2_1E:
	.zero		1
	.type		_ZN41_INTERNAL_dbb1c871_4_k_cu_99d70649_3445434cuda3std3__45__cpo5beginE,@object
	.size		_ZN41_INTERNAL_dbb1c871_4_k_cu_99d70649_3445434cuda3std3__45__cpo5beginE,(_ZN41_INTERNAL_dbb1c871_4_k_cu_99d70649_3445434cuda3std6ranges3__45__cpo3endE - _ZN41_INTERNAL_dbb1c871_4_k_cu_99d70649_3445434cuda3std3__45__cpo5beginE)
_ZN41_INTERNAL_dbb1c871_4_k_cu_99d70649_3445434cuda3std3__45__cpo5beginE:
	.zero		1
	.type		_ZN41_INTERNAL_dbb1c871_4_k_cu_99d70649_3445434cuda3std6ranges3__45__cpo3endE,@object
	.size		_ZN41_INTERNAL_dbb1c871_4_k_cu_99d70649_3445434cuda3std6ranges3__45__cpo3endE,(_ZN41_INTERNAL_dbb1c871_4_k_cu_99d70649_3445436thrust24THRUST_300001_SM_1000_NS12placeholders2_5E - _ZN41_INTERNAL_dbb1c871_4_k_cu_99d70649_3445434cuda3std6ranges3__45__cpo3endE)
_ZN41_INTERNAL_dbb1c871_4_k_cu_99d70649_3445434cuda3std6ranges3__45__cpo3endE:
	.zero		1
	.type		_ZN41_INTERNAL_dbb1c871_4_k_cu_99d70649_3445436thrust24THRUST_300001_SM_1000_NS12placeholders2_5E,@object
	.size		_ZN41_INTERNAL_dbb1c871_4_k_cu_99d70649_3445436thrust24THRUST_300001_SM_1000_NS12placeholders2_5E,(_ZN41_INTERNAL_dbb1c871_4_k_cu_99d70649_3445434cuda3std3__45__cpo6rbeginE - _ZN41_INTERNAL_dbb1c871_4_k_cu_99d70649_3445436thrust24THRUST_300001_SM_1000_NS12placeholders2_5E)
_ZN41_INTERNAL_dbb1c871_4_k_cu_99d70649_3445436thrust24THRUST_300001_SM_1000_NS12placeholders2_5E:
	.zero		1
	.type		_ZN41_INTERNAL_dbb1c871_4_k_cu_99d70649_3445434cuda3std3__45__cpo6rbeginE,@object
	.size		_ZN41_INTERNAL_dbb1c871_4_k_cu_99d70649_3445434cuda3std3__45__cpo6rbeginE,(_ZN41_INTERNAL_dbb1c871_4_k_cu_99d70649_3445434cuda3std6ranges3__45__cpo9iter_swapE - _ZN41_INTERNAL_dbb1c871_4_k_cu_99d70649_3445434cuda3std3__45__cpo6rbeginE)
_ZN41_INTERNAL_dbb1c871_4_k_cu_99d70649_3445434cuda3std3__45__cpo6rbeginE:
	.zero		1
	.type		_ZN41_INTERNAL_dbb1c871_4_k_cu_99d70649_3445434cuda3std6ranges3__45__cpo9iter_swapE,@object
	.size		_ZN41_INTERNAL_dbb1c871_4_k_cu_99d70649_3445434cuda3std6ranges3__45__cpo9iter_swapE,(_ZN41_INTERNAL_dbb1c871_4_k_cu_99d70649_3445434cuda3std3__48unexpectE - _ZN41_INTERNAL_dbb1c871_4_k_cu_99d70649_3445434cuda3std6ranges3__45__cpo9iter_swapE)
_ZN41_INTERNAL_dbb1c871_4_k_cu_99d70649_3445434cuda3std6ranges3__45__cpo9iter_swapE:
	.zero		1
	.type		_ZN41_INTERNAL_dbb1c871_4_k_cu_99d70649_3445434cuda3std3__48unexpectE,@object
	.size		_ZN41_INTERNAL_dbb1c871_4_k_cu_99d70649_3445434cuda3std3__48unexpectE,(_ZN41_INTERNAL_dbb1c871_4_k_cu_99d70649_3445436thrust24THRUST_300001_SM_1000_NS8cuda_cub3parE - _ZN41_INTERNAL_dbb1c871_4_k_cu_99d70649_3445434cuda3std3__48unexpectE)
_ZN41_INTERNAL_dbb1c871_4_k_cu_99d70649_3445434cuda3std3__48unexpectE:
	.zero		1
	.type		_ZN41_INTERNAL_dbb1c871_4_k_cu_99d70649_3445436thrust24THRUST_300001_SM_1000_NS8cuda_cub3parE,@object
	.size		_ZN41_INTERNAL_dbb1c871_4_k_cu_99d70649_3445436thrust24THRUST_300001_SM_1000_NS8cuda_cub3parE,(.L_29 - _ZN41_INTERNAL_dbb1c871_4_k_cu_99d70649_3445436thrust24THRUST_300001_SM_1000_NS8cuda_cub3parE)
_ZN41_INTERNAL_dbb1c871_4_k_cu_99d70649_3445436thrust24THRUST_300001_SM_1000_NS8cuda_cub3parE:
	.zero		1
.L_29:


//--------------------- .nv.constant0._ZN3cub18CUB_300001_SM_10006detail11EmptyKernelIvEEvv --------------------------
	.section	.nv.constant0._ZN3cub18CUB_300001_SM_10006detail11EmptyKernelIvEEvv,"a",@progbits
	.sectionflags	@""
	.align	4
.nv.constant0._ZN3cub18CUB_300001_SM_10006detail11EmptyKernelIvEEvv:
	.zero		896


//--------------------- SYMBOLS --------------------------

	.type		.nv.reservedSmem.offset0,@object
	.size		.nv.reservedSmem.offset0,0x4
